//
// Generated by NVIDIA NVVM Compiler
//
// Compiler Build ID: CL-36424714
// Cuda compilation tools, release 13.0, V13.0.88
// Based on NVVM 20.0.0
//

.version 9.0
.target sm_100
.address_size 64

.extern .shared .align 16 .b8 shared[];

.entry _Z14timedReductionPKfPfPl(
	.param .u64 .ptr .align 1 _Z14timedReductionPKfPfPl_param_0,
	.param .u64 .ptr .align 1 _Z14timedReductionPKfPfPl_param_1,
	.param .u64 .ptr .align 1 _Z14timedReductionPKfPfPl_param_2
)
{
	.reg .pred 	%p<7>;
	.reg .b32 	%r<16>;
	.reg .b32 	%f<6>;
	.reg .b64 	%rd<19>;

	ld.param.u64 	%rd2, [_Z14timedReductionPKfPfPl_param_0];
	ld.param.u64 	%rd3, [_Z14timedReductionPKfPfPl_param_1];
	ld.param.u64 	%rd4, [_Z14timedReductionPKfPfPl_param_2];
	cvta.to.global.u64 	%rd1, %rd4;
	mov.u32 	%r1, %tid.x;
	mov.u32 	%r2, %ctaid.x;
	setp.ne.s32 	%p1, %r1, 0;
	@%p1 bra 	$L__BB0_2;
	// begin inline asm
	mov.u64 	%rd5, %clock64;
	// end inline asm
	mul.wide.u32 	%rd6, %r2, 8;
	add.s64 	%rd7, %rd1, %rd6;
	st.global.u64 	[%rd7], %rd5;
$L__BB0_2:
	cvta.to.global.u64 	%rd8, %rd2;
	mul.wide.u32 	%rd9, %r1, 4;
	add.s64 	%rd10, %rd8, %rd9;
	ld.global.f32 	%f2, [%rd10];
	shl.b32 	%r7, %r1, 2;
	mov.u32 	%r8, shared;
	add.s32 	%r3, %r8, %r7;
	st.shared.f32 	[%r3], %f2;
	mov.u32 	%r15, %ntid.x;
	mul.wide.s32 	%rd11, %r15, 4;
	add.s64 	%rd12, %rd10, %rd11;
	ld.global.f32 	%f3, [%rd12];
	shl.b32 	%r9, %r15, 2;
	add.s32 	%r10, %r3, %r9;
	st.shared.f32 	[%r10], %f3;
$L__BB0_3:
	mov.u32 	%r5, %r15;
	bar.sync 	0;
	setp.ge.u32 	%p2, %r1, %r5;
	@%p2 bra 	$L__BB0_6;
	ld.shared.f32 	%f4, [%r3];
	shl.b32 	%r11, %r5, 2;
	add.s32 	%r12, %r3, %r11;
	ld.shared.f32 	%f1, [%r12];
	setp.geu.f32 	%p3, %f1, %f4;
	@%p3 bra 	$L__BB0_6;
	st.shared.f32 	[%r3], %f1;
$L__BB0_6:
	shr.u32 	%r15, %r5, 1;
	setp.gt.u32 	%p4, %r5, 1;
	@%p4 bra 	$L__BB0_3;
	setp.ne.s32 	%p5, %r1, 0;
	@%p5 bra 	$L__BB0_9;
	ld.shared.f32 	%f5, [shared];
	cvta.to.global.u64 	%rd13, %rd3;
	mul.wide.u32 	%rd14, %r2, 4;
	add.s64 	%rd15, %rd13, %rd14;
	st.global.f32 	[%rd15], %f5;
$L__BB0_9:
	setp.ne.s32 	%p6, %r1, 0;
	bar.sync 	0;
	@%p6 bra 	$L__BB0_11;
	// begin inline asm
	mov.u64 	%rd16, %clock64;
	// end inline asm
	mov.u32 	%r13, %nctaid.x;
	add.s32 	%r14, %r2, %r13;
	mul.wide.u32 	%rd17, %r14, 8;
	add.s64 	%rd18, %rd1, %rd17;
	st.global.u64 	[%rd18], %rd16;
$L__BB0_11:
	ret;

}


// ===== COMPILED SASS (sm_100) =====

	.target	sm_100

	.elftype	@"ET_EXEC"


//--------------------- .note.nv.tkinfo           --------------------------
	.section	.note.nv.tkinfo,"",@"SHT_NOTE"
	.sectionflags	@"SHF_NOTE_NV_TKINFO"
	.tkinfo
        /*0018*/ 	.word	0x00000002
        /*0030*/ 	.string	""
        /*0030*/ 	.string	"ptxas"
        /*0030*/ 	.string	"Cuda compilation tools, release 13.0, V13.0.88"
        /*0030*/ 	.string	"Build cuda_13.0.r13.0/compiler.36424714_0"
        /*0030*/ 	.string	"-arch sm_100 -m 64 "



//--------------------- .note.nv.cuinfo           --------------------------
	.section	.note.nv.cuinfo,"",@"SHT_NOTE"
	.sectionflags	@"SHF_NOTE_NV_CUINFO"
        /*0018*/ 	.short	0x0002
        /*001a*/ 	.short	0x0064
        /*001c*/ 	.short	0x0082
	.zero		2


//--------------------- .nv.info                  --------------------------
	.section	.nv.info,"",@"SHT_CUDA_INFO"
	.align	4


	//----- nvinfo : EIATTR_REGCOUNT
	.align		4
        /*0000*/ 	.byte	0x04, 0x2f
        /*0002*/ 	.short	(.L_1 - .L_0)
	.align		4
.L_0:
        /*0004*/ 	.word	index@(_Z14timedReductionPKfPfPl)
        /*0008*/ 	.word	0x00000012


	//----- nvinfo : EIATTR_FRAME_SIZE
	.align		4
.L_1:
        /*000c*/ 	.byte	0x04, 0x11
        /*000e*/ 	.short	(.L_3 - .L_2)
	.align		4
.L_2:
        /*0010*/ 	.word	index@(_Z14timedReductionPKfPfPl)
        /*0014*/ 	.word	0x00000000


	//----- nvinfo : EIATTR_MIN_STACK_SIZE
	.align		4
.L_3:
        /*0018*/ 	.byte	0x04, 0x12
        /*001a*/ 	.short	(.L_5 - .L_4)
	.align		4
.L_4:
        /*001c*/ 	.word	index@(_Z14timedReductionPKfPfPl)
        /*0020*/ 	.word	0x00000000
.L_5:


//--------------------- .nv.compat                --------------------------
	.section	.nv.compat,"",@"SHT_CUDA_COMPAT_INFO"
	.align	4
        /*0000*/ 	.byte	0x02, 0x09, 0x00, 0x00, 0x02, 0x02, 0x01, 0x00, 0x02, 0x05, 0x05, 0x00, 0x03, 0x07, 0x01, 0x01
        /*0010*/ 	.byte	0x02, 0x03, 0x00, 0x00, 0x02, 0x06, 0x01, 0x00, 0x04, 0x0b, 0x08, 0x00, 0x09, 0x00, 0x00, 0x00
        /*0020*/ 	.byte	0x00, 0x00, 0x00, 0x00


//--------------------- .nv.info._Z14timedReductionPKfPfPl --------------------------
	.section	.nv.info._Z14timedReductionPKfPfPl,"",@"SHT_CUDA_INFO"
	.sectionflags	@""
	.align	4


	//----- nvinfo : EIATTR_CUDA_API_VERSION
	.align		4
        /*0000*/ 	.byte	0x04, 0x37
        /*0002*/ 	.short	(.L_7 - .L_6)
.L_6:
        /*0004*/ 	.word	0x00000082


	//----- nvinfo : EIATTR_KPARAM_INFO
	.align		4
.L_7:
        /*0008*/ 	.byte	0x04, 0x17
        /*000a*/ 	.short	(.L_9 - .L_8)
.L_8:
        /*000c*/ 	.word	0x00000000
        /*0010*/ 	.short	0x0002
        /*0012*/ 	.short	0x0010
        /*0014*/ 	.byte	0x00, 0xf5, 0x21, 0x00


	//----- nvinfo : EIATTR_KPARAM_INFO
	.align		4
.L_9:
        /*0018*/ 	.byte	0x04, 0x17
        /*001a*/ 	.short	(.L_11 - .L_10)
.L_10:
        /*001c*/ 	.word	0x00000000
        /*0020*/ 	.short	0x0001
        /*0022*/ 	.short	0x0008
        /*0024*/ 	.byte	0x00, 0xf5, 0x21, 0x00


	//----- nvinfo : EIATTR_KPARAM_INFO
	.align		4
.L_11:
        /*0028*/ 	.byte	0x04, 0x17
        /*002a*/ 	.short	(.L_13 - .L_12)
.L_12:
        /*002c*/ 	.word	0x00000000
        /*0030*/ 	.short	0x0000
        /*0032*/ 	.short	0x0000
        /*0034*/ 	.byte	0x00, 0xf5, 0x21, 0x00


	//----- nvinfo : EIATTR_SPARSE_MMA_MASK
	.align		4
.L_13:
        /*0038*/ 	.byte	0x03, 0x50
        /*003a*/ 	.short	0x0000


	//----- nvinfo : EIATTR_MAXREG_COUNT
	.align		4
        /*003c*/ 	.byte	0x03, 0x1b
        /*003e*/ 	.short	0x00ff


	//----- nvinfo : EIATTR_NUM_BARRIERS
	.align		4
        /*0040*/ 	.byte	0x02, 0x4c
        /*0042*/ 	.byte	0x01
	.zero		1


	//----- nvinfo : EIATTR_MERCURY_ISA_VERSION
	.align		4
        /*0044*/ 	.byte	0x03, 0x5f
        /*0046*/ 	.short	0x0101


	//----- nvinfo : EIATTR_VRC_CTA_INIT_COUNT
	.align		4
        /*0048*/ 	.byte	0x02, 0x4a
	.zero		1
	.zero		1


	//----- nvinfo : EIATTR_EXIT_INSTR_OFFSETS
	.align		4
        /*004c*/ 	.byte	0x04, 0x1c
        /*004e*/ 	.short	(.L_15 - .L_14)


	//   ....[0]....
.L_14:
        /*0050*/ 	.word	0x000002d0


	//   ....[1]....
        /*0054*/ 	.word	0x00000340


	//----- nvinfo : EIATTR_CRS_STACK_SIZE
	.align		4
.L_15:
        /*0058*/ 	.byte	0x04, 0x1e
        /*005a*/ 	.short	(.L_17 - .L_16)
.L_16:
        /*005c*/ 	.word	0x00000000


	//----- nvinfo : EIATTR_CBANK_PARAM_SIZE
	.align		4
.L_17:
        /*0060*/ 	.byte	0x03, 0x19
        /*0062*/ 	.short	0x0018


	//----- nvinfo : EIATTR_PARAM_CBANK
	.align		4
        /*0064*/ 	.byte	0x04, 0x0a
        /*0066*/ 	.short	(.L_19 - .L_18)
	.align		4
.L_18:
        /*0068*/ 	.word	index@(.nv.constant0._Z14timedReductionPKfPfPl)
        /*006c*/ 	.short	0x0380
        /*006e*/ 	.short	0x0018


	//----- nvinfo : EIATTR_SW_WAR
	.align		4
.L_19:
        /*0070*/ 	.byte	0x04, 0x36
        /*0072*/ 	.short	(.L_21 - .L_20)
.L_20:
        /*0074*/ 	.word	0x00000008
.L_21:


//--------------------- .nv.callgraph             --------------------------
	.section	.nv.callgraph,"",@"SHT_CUDA_CALLGRAPH"
	.align	4
	.sectionentsize	8
	.align		4
        /*0000*/ 	.word	0x00000000
	.align		4
        /*0004*/ 	.word	0xffffffff
	.align		4
        /*0008*/ 	.word	0x00000000
	.align		4
        /*000c*/ 	.word	0xfffffffe
	.align		4
        /*0010*/ 	.word	0x00000000
	.align		4
        /*0014*/ 	.word	0xfffffffd
	.align		4
        /*0018*/ 	.word	0x00000000
	.align		4
        /*001c*/ 	.word	0xfffffffc


//--------------------- .text._Z14timedReductionPKfPfPl --------------------------
	.section	.text._Z14timedReductionPKfPfPl,"ax",@progbits
	.align	128
.text._Z14timedReductionPKfPfPl:
        .type           _Z14timedReductionPKfPfPl,@function
        .size           _Z14timedReductionPKfPfPl,(.L_x_4 - _Z14timedReductionPKfPfPl)
        .other          _Z14timedReductionPKfPfPl,@"STO_CUDA_ENTRY STV_DEFAULT"
_Z14timedReductionPKfPfPl:
[----:B------:R-:W-:Y:S01]  /*0000*/  LDC R1, c[0x0][0x37c] ;  /* 0x0000df00ff017b82 */ /* 0x000fe20000000800 */
[----:B------:R-:W0:Y:S01]  /*0010*/  S2R R15, SR_TID.X ;  /* 0x00000000000f7919 */ /* 0x000e220000002100 */
[----:B------:R-:W1:Y:S01]  /*0020*/  LDCU.64 UR6, c[0x0][0x358] ;  /* 0x00006b00ff0677ac */ /* 0x000e620008000a00 */
[----:B------:R-:W2:Y:S01]  /*0030*/  S2R R0, SR_CTAID.X ;  /* 0x0000000000007919 */ /* 0x000ea20000002500 */
[----:B0-----:R-:W-:-:S13]  /*0040*/  ISETP.NE.AND P0, PT, R15, RZ, PT ;  /* 0x000000ff0f00720c */ /* 0x001fda0003f05270 */
[----:B------:R-:W-:Y:S01]  /*0050*/  @!P0 CS2R R8, SR_CLOCKLO ;  /* 0x0000000000088805 */ /* 0x000fe20000015000 */
[----:B------:R-:W0:Y:S08]  /*0060*/  LDC.64 R4, c[0x0][0x380] ;  /* 0x0000e000ff047b82 */ /* 0x000e300000000a00 */
[----:B------:R-:W2:Y:S08]  /*0070*/  @!P0 LDC.64 R2, c[0x0][0x390] ;  /* 0x0000e400ff028b82 */ /* 0x000eb00000000a00 */
[----:B------:R-:W3:Y:S01]  /*0080*/  LDC R10, c[0x0][0x360] ;  /* 0x0000d800ff0a7b82 */ /* 0x000ee20000000800 */
[----:B0-----:R-:W-:-:S04]  /*0090*/  IMAD.WIDE.U32 R4, R15, 0x4, R4 ;  /* 0x000000040f047825 */ /* 0x001fc800078e0004 */
[----:B--2---:R-:W-:-:S05]  /*00a0*/  @!P0 IMAD.WIDE.U32 R2, R0, 0x8, R2 ;  /* 0x0000000800028825 */ /* 0x004fca00078e0002 */
[----:B-1----:R0:W-:Y:S01]  /*00b0*/  @!P0 STG.E.64 desc[UR6][R2.64], R8 ;  /* 0x0000000802008986 */ /* 0x0021e2000c101b06 */
[----:B---3--:R-:W-:-:S03]  /*00c0*/  IMAD.WIDE R6, R10, 0x4, R4 ;  /* 0x000000040a067825 */ /* 0x008fc600078e0204 */
[----:B------:R-:W2:Y:S04]  /*00d0*/  LDG.E R4, desc[UR6][R4.64] ;  /* 0x0000000604047981 */ /* 0x000ea8000c1e1900 */
[----:B------:R-:W3:Y:S01]  /*00e0*/  LDG.E R6, desc[UR6][R6.64] ;  /* 0x0000000606067981 */ /* 0x000ee2000c1e1900 */
[----:B------:R-:W1:Y:S01]  /*00f0*/  S2UR UR5, SR_CgaCtaId ;  /* 0x00000000000579c3 */ /* 0x000e620000008800 */
[----:B------:R-:W-:Y:S02]  /*0100*/  UMOV UR4, 0x400 ;  /* 0x0000040000047882 */ /* 0x000fe40000000000 */
[----:B-1----:R-:W-:-:S06]  /*0110*/  ULEA UR4, UR5, UR4, 0x18 ;  /* 0x0000000405047291 */ /* 0x002fcc000f8ec0ff */
[----:B------:R-:W-:-:S05]  /*0120*/  LEA R11, R15, UR4, 0x2 ;  /* 0x000000040f0b7c11 */ /* 0x000fca000f8e10ff */
[----:B------:R-:W-:Y:S01]  /*0130*/  IMAD R13, R10, 0x4, R11 ;  /* 0x000000040a0d7824 */ /* 0x000fe200078e020b */
[----:B--2---:R0:W-:Y:S04]  /*0140*/  STS [R11], R4 ;  /* 0x000000040b007388 */ /* 0x0041e80000000800 */
[----:B---3--:R0:W-:Y:S02]  /*0150*/  STS [R13], R6 ;  /* 0x000000060d007388 */ /* 0x0081e40000000800 */
.L_x_2:
[----:B------:R-:W-:Y:S01]  /*0160*/  BAR.SYNC.DEFER_BLOCKING 0x0 ;  /* 0x0000000000007b1d */ /* 0x000fe20000010000 */
[----:B------:R-:W-:Y:S02]  /*0170*/  ISETP.GE.U32.AND P1, PT, R15, R10, PT ;  /* 0x0000000a0f00720c */ /* 0x000fe40003f26070 */
[----:B------:R-:W-:Y:S02]  /*0180*/  ISETP.GT.U32.AND P0, PT, R10, 0x1, PT ;  /* 0x000000010a00780c */ /* 0x000fe40003f04070 */
[----:B0-----:R-:W-:Y:S01]  /*0190*/  SHF.R.U32.HI R4, RZ, 0x1, R10 ;  /* 0x00000001ff047819 */ /* 0x001fe2000001160a */
[----:B------:R-:W-:Y:S08]  /*01a0*/  BSSY.RECONVERGENT B0, `(.L_x_0) ;  /* 0x0000007000007945 */ /* 0x000ff00003800200 */
[----:B------:R-:W-:Y:S05]  /*01b0*/  @P1 BRA `(.L_x_1) ;  /* 0x0000000000141947 */ /* 0x000fea0003800000 */
[----:B------:R-:W-:Y:S01]  /*01c0*/  IMAD R3, R10, 0x4, R11 ;  /* 0x000000040a037824 */ /* 0x000fe200078e020b */
[----:B------:R-:W-:Y:S05]  /*01d0*/  LDS R2, [R11] ;  /* 0x000000000b027984 */ /* 0x000fea0000000800 */
[----:B------:R-:W0:Y:S02]  /*01e0*/  LDS R3, [R3] ;  /* 0x0000000003037984 */ /* 0x000e240000000800 */
[----:B0-----:R-:W-:-:S13]  /*01f0*/  FSETP.GEU.AND P1, PT, R3, R2, PT ;  /* 0x000000020300720b */ /* 0x001fda0003f2e000 */
[----:B------:R0:W-:Y:S02]  /*0200*/  @!P1 STS [R11], R3 ;  /* 0x000000030b009388 */ /* 0x0001e40000000800 */
.L_x_1:
[----:B------:R-:W-:Y:S05]  /*0210*/  BSYNC.RECONVERGENT B0 ;  /* 0x0000000000007941 */ /* 0x000fea0003800200 */
.L_x_0:
[----:B------:R-:W-:Y:S01]  /*0220*/  IMAD.MOV.U32 R10, RZ, RZ, R4 ;  /* 0x000000ffff0a7224 */ /* 0x000fe200078e0004 */
[----:B------:R-:W-:Y:S06]  /*0230*/  @P0 BRA `(.L_x_2) ;  /* 0xfffffffc00c80947 */ /* 0x000fec000383ffff */
[----:B------:R-:W-:-:S13]  /*0240*/  ISETP.NE.AND P0, PT, R15, RZ, PT ;  /* 0x000000ff0f00720c */ /* 0x000fda0003f05270 */
[----:B0-----:R-:W0:Y:S01]  /*0250*/  @!P0 S2R R3, SR_CgaCtaId ;  /* 0x0000000000038919 */ /* 0x001e220000008800 */
[----:B------:R-:W-:-:S04]  /*0260*/  @!P0 MOV R2, 0x400 ;  /* 0x0000040000028802 */ /* 0x000fc80000000f00 */
[----:B0-----:R-:W-:Y:S02]  /*0270*/  @!P0 LEA R5, R3, R2, 0x18 ;  /* 0x0000000203058211 */ /* 0x001fe400078ec0ff */
[----:B------:R-:W0:Y:S04]  /*0280*/  @!P0 LDC.64 R2, c[0x0][0x388] ;  /* 0x0000e200ff028b82 */ /* 0x000e280000000a00 */
[----:B------:R-:W1:Y:S01]  /*0290*/  @!P0 LDS R5, [R5] ;  /* 0x0000000005058984 */ /* 0x000e620000000800 */
[----:B0-----:R-:W-:-:S05]  /*02a0*/  @!P0 IMAD.WIDE.U32 R2, R0, 0x4, R2 ;  /* 0x0000000400028825 */ /* 0x001fca00078e0002 */
[----:B-1----:R0:W-:Y:S01]  /*02b0*/  @!P0 STG.E desc[UR6][R2.64], R5 ;  /* 0x0000000502008986 */ /* 0x0021e2000c101906 */
[----:B------:R-:W-:Y:S06]  /*02c0*/  BAR.SYNC.DEFER_BLOCKING 0x0 ;  /* 0x0000000000007b1d */ /* 0x000fec0000010000 */
[----:B------:R-:W-:Y:S05]  /*02d0*/  @P0 EXIT ;  /* 0x000000000000094d */ /* 0x000fea0003800000 */
[----:B0-----:R-:W-:Y:S01]  /*02e0*/  CS2R R4, SR_CLOCKLO ;  /* 0x0000000000047805 */ /* 0x001fe20000015000 */
[----:B------:R-:W0:Y:S01]  /*02f0*/  LDC.64 R2, c[0x0][0x390] ;  /* 0x0000e400ff027b82 */ /* 0x000e220000000a00 */
[----:B------:R-:W1:Y:S02]  /*0300*/  LDCU UR4, c[0x0][0x370] ;  /* 0x00006e00ff0477ac */ /* 0x000e640008000800 */
[----:B-1----:R-:W-:-:S04]  /*0310*/  VIADD R7, R0, UR4 ;  /* 0x0000000400077c36 */ /* 0x002fc80008000000 */
[----:B0-----:R-:W-:-:S05]  /*0320*/  IMAD.WIDE.U32 R2, R7, 0x8, R2 ;  /* 0x0000000807027825 */ /* 0x001fca00078e0002 */
[----:B------:R-:W-:Y:S01]  /*0330*/  STG.E.64 desc[UR6][R2.64], R4 ;  /* 0x0000000402007986 */ /* 0x000fe2000c101b06 */
[----:B------:R-:W-:Y:S05]  /*0340*/  EXIT ;  /* 0x000000000000794d */ /* 0x000fea0003800000 */
.L_x_3:
[----:B------:R-:W-:-:S00]  /*0350*/  BRA `(.L_x_3) ;  /* 0xfffffffc00fc7947 */ /* 0x000fc0000383ffff */
[----:B------:R-:W-:-:S00]  /*0360*/  NOP ;  /* 0x0000000000007918 */ /* 0x000fc00000000000 */
        /* <DEDUP_REMOVED lines=9> */
.L_x_4:


//--------------------- .nv.shared._Z14timedReductionPKfPfPl --------------------------
	.section	.nv.shared._Z14timedReductionPKfPfPl,"aw",@nobits
	.sectionflags	@""
	.align	16
	.zero		1024


//--------------------- .nv.shared.reserved.0     --------------------------
	.section	.nv.shared.reserved.0,"aw",@nobits
	.weak		__nv_reservedSMEM_offset_0_alias
	.size		__nv_reservedSMEM_offset_0_alias, 0, 64
	.other		__nv_reservedSMEM_offset_0_alias,@"STO_CUDA_RESERVED_SHARED STV_DEFAULT"
__nv_reservedSMEM_offset_0_alias:
	.zero		0
	.zero		64


//--------------------- .nv.constant0._Z14timedReductionPKfPfPl --------------------------
	.section	.nv.constant0._Z14timedReductionPKfPfPl,"a",@progbits
	.sectionflags	@""
	.align	4
.nv.constant0._Z14timedReductionPKfPfPl:
	.zero		920


//--------------------- SYMBOLS --------------------------

	.type		.nv.reservedSmem.offset0,@object
	.size		.nv.reservedSmem.offset0,0x4
	.type		.nv.reservedSmem.cap,@object
	.size		.nv.reservedSmem.cap,0x4
